	.headerflags	@"EF_CUDA_TEXMODE_UNIFIED EF_CUDA_64BIT_ADDRESS EF_CUDA_ACCELERATORS EF_CUDA_SM90 EF_CUDA_VIRTUAL_SM(EF_CUDA_SM90)"
	.elftype	@"ET_EXEC"


//--------------------- .nv.info                  --------------------------
	.section	.nv.info,"",@"SHT_CUDA_INFO"
	.align	4


	//----- nvinfo : EIATTR_REGCOUNT
	.align		4
        /*0000*/ 	.byte	0x04, 0x2f
        /*0002*/ 	.short	(.L_3 - .L_2)
	.align		4
.L_2:
        /*0004*/ 	.word	index@(triton_poi_fused__native_batch_norm_legit_no_training_add_relu_9)
        /*0008*/ 	.word	0x00000013


	//----- nvinfo : EIATTR_MIN_STACK_SIZE
	.align		4
.L_3:
        /*000c*/ 	.byte	0x04, 0x12
        /*000e*/ 	.short	(.L_5 - .L_4)
	.align		4
.L_4:
        /*0010*/ 	.word	index@(triton_poi_fused__native_batch_norm_legit_no_training_add_relu_9)
        /*0014*/ 	.word	0x00000000


	//----- nvinfo : EIATTR_FRAME_SIZE
	.align		4
.L_5:
        /*0018*/ 	.byte	0x04, 0x11
        /*001a*/ 	.short	(.L_7 - .L_6)
	.align		4
.L_6:
        /*001c*/ 	.word	index@(triton_poi_fused__native_batch_norm_legit_no_training_add_relu_9)
        /*0020*/ 	.word	0x00000000


	//----- nvinfo : EIATTR_MIN_STACK_SIZE
	.align		4
.L_7:
        /*0024*/ 	.byte	0x04, 0x12
        /*0026*/ 	.short	(.L_9 - .L_8)
	.align		4
.L_8:
        /*0028*/ 	.word	index@(triton_poi_fused__native_batch_norm_legit_no_training_add_relu_9)
        /*002c*/ 	.word	0x00000000
.L_9:


//--------------------- .nv.info.triton_poi_fused__native_batch_norm_legit_no_training_add_relu_9 --------------------------
	.section	.nv.info.triton_poi_fused__native_batch_norm_legit_no_training_add_relu_9,"",@"SHT_CUDA_INFO"
	.sectionflags	@""
	.align	4


	//----- nvinfo : EIATTR_CUDA_API_VERSION
	.align		4
        /*0000*/ 	.byte	0x04, 0x37
        /*0002*/ 	.short	(.L_11 - .L_10)
.L_10:
        /*0004*/ 	.word	0x0000007c


	//----- nvinfo : EIATTR_KPARAM_INFO
	.align		4
.L_11:
        /*0008*/ 	.byte	0x04, 0x17
        /*000a*/ 	.short	(.L_13 - .L_12)
.L_12:
        /*000c*/ 	.word	0x00000000
        /*0010*/ 	.short	0x0007
        /*0012*/ 	.short	0x0038
        /*0014*/ 	.byte	0x00, 0xf0, 0x11, 0x00


	//----- nvinfo : EIATTR_KPARAM_INFO
	.align		4
.L_13:
        /*0018*/ 	.byte	0x04, 0x17
        /*001a*/ 	.short	(.L_15 - .L_14)
.L_14:
        /*001c*/ 	.word	0x00000000
        /*0020*/ 	.short	0x0006
        /*0022*/ 	.short	0x0030
        /*0024*/ 	.byte	0x00, 0xf4, 0x21, 0x00


	//----- nvinfo : EIATTR_KPARAM_INFO
	.align		4
.L_15:
        /*0028*/ 	.byte	0x04, 0x17
        /*002a*/ 	.short	(.L_17 - .L_16)
.L_16:
        /*002c*/ 	.word	0x00000000
        /*0030*/ 	.short	0x0005
        /*0032*/ 	.short	0x0028
        /*0034*/ 	.byte	0x00, 0xf4, 0x21, 0x00


	//----- nvinfo : EIATTR_KPARAM_INFO
	.align		4
.L_17:
        /*0038*/ 	.byte	0x04, 0x17
        /*003a*/ 	.short	(.L_19 - .L_18)
.L_18:
        /*003c*/ 	.word	0x00000000
        /*0040*/ 	.short	0x0004
        /*0042*/ 	.short	0x0020
        /*0044*/ 	.byte	0x00, 0xf4, 0x21, 0x00


	//----- nvinfo : EIATTR_KPARAM_INFO
	.align		4
.L_19:
        /*0048*/ 	.byte	0x04, 0x17
        /*004a*/ 	.short	(.L_21 - .L_20)
.L_20:
        /*004c*/ 	.word	0x00000000
        /*0050*/ 	.short	0x0003
        /*0052*/ 	.short	0x0018
        /*0054*/ 	.byte	0x00, 0xf4, 0x21, 0x00


	//----- nvinfo : EIATTR_KPARAM_INFO
	.align		4
.L_21:
        /*0058*/ 	.byte	0x04, 0x17
        /*005a*/ 	.short	(.L_23 - .L_22)
.L_22:
        /*005c*/ 	.word	0x00000000
        /*0060*/ 	.short	0x0002
        /*0062*/ 	.short	0x0010
        /*0064*/ 	.byte	0x00, 0xf4, 0x21, 0x00


	//----- nvinfo : EIATTR_KPARAM_INFO
	.align		4
.L_23:
        /*0068*/ 	.byte	0x04, 0x17
        /*006a*/ 	.short	(.L_25 - .L_24)
.L_24:
        /*006c*/ 	.word	0x00000000
        /*0070*/ 	.short	0x0001
        /*0072*/ 	.short	0x0008
        /*0074*/ 	.byte	0x00, 0xf4, 0x21, 0x00


	//----- nvinfo : EIATTR_KPARAM_INFO
	.align		4
.L_25:
        /*0078*/ 	.byte	0x04, 0x17
        /*007a*/ 	.short	(.L_27 - .L_26)
.L_26:
        /*007c*/ 	.word	0x00000000
        /*0080*/ 	.short	0x0000
        /*0082*/ 	.short	0x0000
        /*0084*/ 	.byte	0x00, 0xf4, 0x21, 0x00


	//----- nvinfo : EIATTR_SPARSE_MMA_MASK
	.align		4
.L_27:
        /*0088*/ 	.byte	0x03, 0x50
        /*008a*/ 	.short	0x0000


	//----- nvinfo : EIATTR_MAXREG_COUNT
	.align		4
        /*008c*/ 	.byte	0x03, 0x1b
        /*008e*/ 	.short	0x00ff


	//----- nvinfo : EIATTR_EXIT_INSTR_OFFSETS
	.align		4
        /*0090*/ 	.byte	0x04, 0x1c
        /*0092*/ 	.short	(.L_29 - .L_28)


	//   ....[0]....
.L_28:
        /*0094*/ 	.word	0x00000340


	//----- nvinfo : EIATTR_REQNTID
	.align		4
.L_29:
        /*0098*/ 	.byte	0x04, 0x10
        /*009a*/ 	.short	(.L_31 - .L_30)
.L_30:
        /*009c*/ 	.word	0x00000080
        /*00a0*/ 	.word	0x00000001
        /*00a4*/ 	.word	0x00000001


	//----- nvinfo : EIATTR_CBANK_PARAM_SIZE
	.align		4
.L_31:
        /*00a8*/ 	.byte	0x03, 0x19
        /*00aa*/ 	.short	0x003c


	//----- nvinfo : EIATTR_PARAM_CBANK
	.align		4
        /*00ac*/ 	.byte	0x04, 0x0a
        /*00ae*/ 	.short	(.L_33 - .L_32)
	.align		4
.L_32:
        /*00b0*/ 	.word	index@(.nv.constant0.triton_poi_fused__native_batch_norm_legit_no_training_add_relu_9)
        /*00b4*/ 	.short	0x0210
        /*00b6*/ 	.short	0x003c


	//----- nvinfo : EIATTR_SW_WAR
	.align		4
.L_33:
        /*00b8*/ 	.byte	0x04, 0x36
        /*00ba*/ 	.short	(.L_35 - .L_34)
.L_34:
        /*00bc*/ 	.word	0x00000008
.L_35:


//--------------------- .nv.callgraph             --------------------------
	.section	.nv.callgraph,"",@"SHT_CUDA_CALLGRAPH"
	.align	4
	.sectionentsize	8
	.align		4
        /*0000*/ 	.word	0x00000000
	.align		4
        /*0004*/ 	.word	0xffffffff
	.align		4
        /*0008*/ 	.word	0x00000000
	.align		4
        /*000c*/ 	.word	0xfffffffe
	.align		4
        /*0010*/ 	.word	0x00000000
	.align		4
        /*0014*/ 	.word	0xfffffffd
	.align		4
        /*0018*/ 	.word	0x00000000
	.align		4
        /*001c*/ 	.word	0xfffffffc


//--------------------- .nv.constant4             --------------------------
	.section	.nv.constant4,"a",@progbits
	.align	8
	.align		8
.nv.constant4:
        /*0000*/ 	.dword	_$_str
	.align		8
        /*0008*/ 	.dword	_$_str_$_2


//--------------------- .text.triton_poi_fused__native_batch_norm_legit_no_training_add_relu_9 --------------------------
	.section	.text.triton_poi_fused__native_batch_norm_legit_no_training_add_relu_9,"ax",@progbits
	.align	128
        .global         triton_poi_fused__native_batch_norm_legit_no_training_add_relu_9
        .type           triton_poi_fused__native_batch_norm_legit_no_training_add_relu_9,@function
        .size           triton_poi_fused__native_batch_norm_legit_no_training_add_relu_9,(.L_x_1 - triton_poi_fused__native_batch_norm_legit_no_training_add_relu_9)
        .other          triton_poi_fused__native_batch_norm_legit_no_training_add_relu_9,@"STO_CUDA_ENTRY STV_DEFAULT"
triton_poi_fused__native_batch_norm_legit_no_training_add_relu_9:
.text.triton_poi_fused__native_batch_norm_legit_no_training_add_relu_9:
[----:B------:R-:W-:Y:S01]  /*0000*/  LDC R1, c[0x0][0x28] ;  /* 0x00000a00ff017b82 */ /* 0x000fe20000000800 */
[----:B------:R-:W1:Y:S07]  /*0010*/  S2R R0, SR_TID.X ;  /* 0x0000000000007919 */ /* 0x000e6e0000002100 */
[----:B------:R-:W2:Y:S01]  /*0020*/  LDC.64 R8, c[0x0][0x220] ;  /* 0x00008800ff087b82 */ /* 0x000ea20000000a00 */
[----:B------:R-:W-:Y:S01]  /*0030*/  ULDC.64 UR4, c[0x0][0x208] ;  /* 0x0000820000047ab9 */ /* 0x000fe20000000a00 */
[----:B------:R-:W3:Y:S06]  /*0040*/  S2R R3, SR_CTAID.X ;  /* 0x0000000000037919 */ /* 0x000eec0000002500 */
[----:B------:R-:W4:Y:S08]  /*0050*/  LDC.64 R6, c[0x0][0x218] ;  /* 0x00008600ff067b82 */ /* 0x000f300000000a00 */
[----:B------:R-:W5:Y:S08]  /*0060*/  LDC.64 R4, c[0x0][0x210] ;  /* 0x00008400ff047b82 */ /* 0x000f700000000a00 */
[----:B------:R-:W5:Y:S01]  /*0070*/  LDC.64 R10, c[0x0][0x228] ;  /* 0x00008a00ff0a7b82 */ /* 0x000f620000000a00 */
[----:B-1----:R-:W-:-:S07]  /*0080*/  LOP3.LUT R0, R0, 0x7f, RZ, 0xc0, !PT ;  /* 0x0000007f00007812 */ /* 0x002fce00078ec0ff */
[----:B------:R-:W1:Y:S01]  /*0090*/  LDC.64 R12, c[0x0][0x230] ;  /* 0x00008c00ff0c7b82 */ /* 0x000e620000000a00 */
[----:B---3--:R-:W-:Y:S02]  /*00a0*/  SHF.R.S32.HI R2, RZ, 0x18, R3 ;  /* 0x00000018ff027819 */ /* 0x008fe40000011403 */
[----:B------:R-:W-:Y:S02]  /*00b0*/  LEA R0, R3, R0, 0x7 ;  /* 0x0000000003007211 */ /* 0x000fe400078e38ff */
[----:B------:R-:W-:-:S04]  /*00c0*/  SGXT R3, R2, 0x1 ;  /* 0x000000010203781a */ /* 0x000fc80000000200 */
[----:B------:R-:W-:-:S04]  /*00d0*/  LEA.HI R3, R3, R0, RZ, 0x4 ;  /* 0x0000000003037211 */ /* 0x000fc800078f20ff */
[--C-:B------:R-:W-:Y:S02]  /*00e0*/  SHF.R.S32.HI R2, RZ, 0x4, R3.reuse ;  /* 0x00000004ff027819 */ /* 0x100fe40000011403 */
[----:B------:R-:W-:-:S04]  /*00f0*/  SHF.R.S32.HI R3, RZ, 0x1f, R3 ;  /* 0x0000001fff037819 */ /* 0x000fc80000011403 */
[----:B------:R-:W-:-:S04]  /*0100*/  LEA.HI R3, R3, R2, RZ, 0x8 ;  /* 0x0000000203037211 */ /* 0x000fc800078f40ff */
[----:B------:R-:W-:-:S04]  /*0110*/  LOP3.LUT R3, R3, 0xffffff00, RZ, 0xc0, !PT ;  /* 0xffffff0003037812 */ /* 0x000fc800078ec0ff */
[----:B------:R-:W-:Y:S02]  /*0120*/  IADD3 R15, R2, -R3, RZ ;  /* 0x80000003020f7210 */ /* 0x000fe40007ffe0ff */
[----:B------:R-:W3:Y:S03]  /*0130*/  LDC.64 R2, c[0x0][0x238] ;  /* 0x00008e00ff027b82 */ /* 0x000ee60000000a00 */
[----:B--2---:R-:W-:-:S05]  /*0140*/  IMAD.WIDE R8, R15, 0x4, R8 ;  /* 0x000000040f087825 */ /* 0x004fca00078e0208 */
[----:B------:R1:W2:Y:S01]  /*0150*/  LDG.E.EL R16, desc[UR4][R8.64] ;  /* 0x0000000408107981 */ /* 0x0002a2000c2e1900 */
[----:B----4-:R-:W-:-:S04]  /*0160*/  IMAD.WIDE R6, R15, 0x4, R6 ;  /* 0x000000040f067825 */ /* 0x010fc800078e0206 */
[C---:B-----5:R-:W-:Y:S02]  /*0170*/  IMAD.WIDE R4, R0.reuse, 0x4, R4 ;  /* 0x0000000400047825 */ /* 0x060fe400078e0204 */
[----:B------:R-:W4:Y:S02]  /*0180*/  LDG.E.EL R7, desc[UR4][R6.64] ;  /* 0x0000000406077981 */ /* 0x000f24000c2e1900 */
[C---:B0-----:R-:W-:Y:S02]  /*0190*/  IMAD.WIDE R10, R15.reuse, 0x4, R10 ;  /* 0x000000040f0a7825 */ /* 0x041fe400078e020a */
[----:B------:R0:W4:Y:S02]  /*01a0*/  LDG.E R14, desc[UR4][R4.64] ;  /* 0x00000004040e7981 */ /* 0x000124000c1e1900 */
[----:B-1----:R-:W-:Y:S02]  /*01b0*/  IMAD.WIDE R8, R15, 0x4, R12 ;  /* 0x000000040f087825 */ /* 0x002fe400078e020c */
[----:B------:R1:W5:Y:S02]  /*01c0*/  LDG.E.EL R10, desc[UR4][R10.64] ;  /* 0x000000040a0a7981 */ /* 0x000364000c2e1900 */
[----:B---3--:R-:W-:-:S02]  /*01d0*/  IMAD.WIDE R2, R0, 0x4, R2 ;  /* 0x0000000400027825 */ /* 0x008fc400078e0202 */
[----:B------:R-:W5:Y:S01]  /*01e0*/  LDG.E.EL R9, desc[UR4][R8.64] ;  /* 0x0000000408097981 */ /* 0x000f62000c2e1900 */
[----:B0-----:R-:W0:Y:S03]  /*01f0*/  LDC.64 R4, c[0x0][0x240] ;  /* 0x00009000ff047b82 */ /* 0x001e260000000a00 */
[----:B------:R-:W3:Y:S01]  /*0200*/  LDG.E R2, desc[UR4][R2.64] ;  /* 0x0000000402027981 */ /* 0x000ee2000c1e1900 */
[----:B-1----:R-:W-:Y:S01]  /*0210*/  HFMA2.MMA R11, -RZ, RZ, 1.625, 0 ;  /* 0x3e800000ff0b7435 */ /* 0x002fe200000001ff */
[----:B--2---:R-:W-:-:S04]  /*0220*/  FADD R16, R16, 9.9999997473787516356e-06 ;  /* 0x3727c5ac10107421 */ /* 0x004fc80000000000 */
[----:B------:R-:W1:Y:S02]  /*0230*/  MUFU.SQRT R12, R16 ;  /* 0x00000010000c7308 */ /* 0x000e640000002000 */
[C---:B-1----:R-:W-:Y:S02]  /*0240*/  FSETP.GT.AND P0, PT, R12.reuse, 8.50705917302346158658e+37, PT ;  /* 0x7e8000000c00780b */ /* 0x042fe40003f04000 */
[----:B------:R-:W-:-:S11]  /*0250*/  FSETP.GEU.AND P1, PT, R12, 1.175494350822287508e-38, PT ;  /* 0x008000000c00780b */ /* 0x000fd60003f2e000 */
[----:B------:R-:W-:-:S04]  /*0260*/  @P0 FMUL R12, R12, 0.25 ;  /* 0x3e8000000c0c0820 */ /* 0x000fc80000400000 */
[----:B------:R-:W-:-:S06]  /*0270*/  @!P1 FMUL R12, R12, 16777216 ;  /* 0x4b8000000c0c9820 */ /* 0x000fcc0000400000 */
[----:B------:R-:W1:Y:S01]  /*0280*/  MUFU.RCP R12, R12 ;  /* 0x0000000c000c7308 */ /* 0x000e620000001000 */
[----:B------:R-:W-:Y:S01]  /*0290*/  FSEL R11, R11, 1, P0 ;  /* 0x3f8000000b0b7808 */ /* 0x000fe20000000000 */
[----:B----4-:R-:W-:-:S04]  /*02a0*/  FADD R7, R14, -R7 ;  /* 0x800000070e077221 */ /* 0x010fc80000000000 */
[----:B------:R-:W-:-:S04]  /*02b0*/  @!P1 FMUL R11, R11, 16777216 ;  /* 0x4b8000000b0b9820 */ /* 0x000fc80000400000 */
[----:B-1----:R-:W-:-:S04]  /*02c0*/  FMUL R6, R12, R11 ;  /* 0x0000000b0c067220 */ /* 0x002fc80000400000 */
[----:B------:R-:W-:-:S04]  /*02d0*/  FMUL R6, R7, R6 ;  /* 0x0000000607067220 */ /* 0x000fc80000400000 */
[----:B-----5:R-:W-:-:S04]  /*02e0*/  FFMA R9, R10, R6, R9 ;  /* 0x000000060a097223 */ /* 0x020fc80000000009 */
[----:B---3--:R-:W-:Y:S01]  /*02f0*/  FADD R6, R2, R9 ;  /* 0x0000000902067221 */ /* 0x008fe20000000000 */
[----:B------:R-:W-:Y:S01]  /*0300*/  FSETP.GEU.AND P0, PT, R9, -R2, PT ;  /* 0x800000020900720b */ /* 0x000fe20003f0e000 */
[----:B0-----:R-:W-:-:S03]  /*0310*/  IMAD.WIDE R2, R0, 0x4, R4 ;  /* 0x0000000400027825 */ /* 0x001fc600078e0204 */
[----:B------:R-:W-:-:S05]  /*0320*/  FSEL R5, R6, RZ, P0 ;  /* 0x000000ff06057208 */ /* 0x000fca0000000000 */
[----:B------:R-:W-:Y:S01]  /*0330*/  STG.E desc[UR4][R2.64], R5 ;  /* 0x0000000502007986 */ /* 0x000fe2000c101904 */
[----:B------:R-:W-:Y:S05]  /*0340*/  EXIT ;  /* 0x000000000000794d */ /* 0x000fea0003800000 */
.L_x_0:
[----:B------:R-:W-:-:S00]  /*0350*/  BRA `(.L_x_0) ;  /* 0xfffffffc00fc7947 */ /* 0x000fc0000383ffff */
[----:B------:R-:W-:-:S00]  /*0360*/  NOP ;  /* 0x0000000000007918 */ /* 0x000fc00000000000 */
        /* <DEDUP_REMOVED lines=9> */
.L_x_1:


//--------------------- .nv.global.init           --------------------------
	.section	.nv.global.init,"aw",@progbits
.nv.global.init:
	.type		_$_str,@object
	.size		_$_str,(_$_str_$_2 - _$_str)
_$_str:
        /*0000*/ 	.byte	0x5f, 0x5f, 0x43, 0x55, 0x44, 0x41, 0x5f, 0x46, 0x54, 0x5a, 0x00
	.type		_$_str_$_2,@object
	.size		_$_str_$_2,(.L_1 - _$_str_$_2)
_$_str_$_2:
        /*000b*/ 	.byte	0x5f, 0x5f, 0x43, 0x55, 0x44, 0x41, 0x5f, 0x50, 0x52, 0x45, 0x43, 0x5f, 0x53, 0x51, 0x52, 0x54
        /*001b*/ 	.byte	0x00
.L_1:


//--------------------- .nv.constant0.triton_poi_fused__native_batch_norm_legit_no_training_add_relu_9 --------------------------
	.section	.nv.constant0.triton_poi_fused__native_batch_norm_legit_no_training_add_relu_9,"a",@progbits
	.sectionflags	@""
	.align	4
.nv.constant0.triton_poi_fused__native_batch_norm_legit_no_training_add_relu_9:
	.zero		588
